	.headerflags	@"EF_CUDA_TEXMODE_UNIFIED EF_CUDA_64BIT_ADDRESS EF_CUDA_ACCELERATORS EF_CUDA_SM90 EF_CUDA_VIRTUAL_SM(EF_CUDA_SM90)"
	.elftype	@"ET_EXEC"


//--------------------- .nv.info                  --------------------------
	.section	.nv.info,"",@"SHT_CUDA_INFO"
	.align	4


	//----- nvinfo : EIATTR_REGCOUNT
	.align		4
        /*0000*/ 	.byte	0x04, 0x2f
        /*0002*/ 	.short	(.L_3 - .L_2)
	.align		4
.L_2:
        /*0004*/ 	.word	index@(triton_per_fused__weight_norm_interface_1)
        /*0008*/ 	.word	0x00000013


	//----- nvinfo : EIATTR_MIN_STACK_SIZE
	.align		4
.L_3:
        /*000c*/ 	.byte	0x04, 0x12
        /*000e*/ 	.short	(.L_5 - .L_4)
	.align		4
.L_4:
        /*0010*/ 	.word	index@(triton_per_fused__weight_norm_interface_1)
        /*0014*/ 	.word	0x00000000


	//----- nvinfo : EIATTR_FRAME_SIZE
	.align		4
.L_5:
        /*0018*/ 	.byte	0x04, 0x11
        /*001a*/ 	.short	(.L_7 - .L_6)
	.align		4
.L_6:
        /*001c*/ 	.word	index@(triton_per_fused__weight_norm_interface_1)
        /*0020*/ 	.word	0x00000000


	//----- nvinfo : EIATTR_MIN_STACK_SIZE
	.align		4
.L_7:
        /*0024*/ 	.byte	0x04, 0x12
        /*0026*/ 	.short	(.L_9 - .L_8)
	.align		4
.L_8:
        /*0028*/ 	.word	index@(triton_per_fused__weight_norm_interface_1)
        /*002c*/ 	.word	0x00000000
.L_9:


//--------------------- .nv.info.triton_per_fused__weight_norm_interface_1 --------------------------
	.section	.nv.info.triton_per_fused__weight_norm_interface_1,"",@"SHT_CUDA_INFO"
	.sectionflags	@""
	.align	4


	//----- nvinfo : EIATTR_CUDA_API_VERSION
	.align		4
        /*0000*/ 	.byte	0x04, 0x37
        /*0002*/ 	.short	(.L_11 - .L_10)
.L_10:
        /*0004*/ 	.word	0x0000007c


	//----- nvinfo : EIATTR_KPARAM_INFO
	.align		4
.L_11:
        /*0008*/ 	.byte	0x04, 0x17
        /*000a*/ 	.short	(.L_13 - .L_12)
.L_12:
        /*000c*/ 	.word	0x00000000
        /*0010*/ 	.short	0x0005
        /*0012*/ 	.short	0x0024
        /*0014*/ 	.byte	0x00, 0xf0, 0x11, 0x00


	//----- nvinfo : EIATTR_KPARAM_INFO
	.align		4
.L_13:
        /*0018*/ 	.byte	0x04, 0x17
        /*001a*/ 	.short	(.L_15 - .L_14)
.L_14:
        /*001c*/ 	.word	0x00000000
        /*0020*/ 	.short	0x0004
        /*0022*/ 	.short	0x0020
        /*0024*/ 	.byte	0x00, 0xf0, 0x11, 0x00


	//----- nvinfo : EIATTR_KPARAM_INFO
	.align		4
.L_15:
        /*0028*/ 	.byte	0x04, 0x17
        /*002a*/ 	.short	(.L_17 - .L_16)
.L_16:
        /*002c*/ 	.word	0x00000000
        /*0030*/ 	.short	0x0003
        /*0032*/ 	.short	0x0018
        /*0034*/ 	.byte	0x00, 0xf4, 0x21, 0x00


	//----- nvinfo : EIATTR_KPARAM_INFO
	.align		4
.L_17:
        /*0038*/ 	.byte	0x04, 0x17
        /*003a*/ 	.short	(.L_19 - .L_18)
.L_18:
        /*003c*/ 	.word	0x00000000
        /*0040*/ 	.short	0x0002
        /*0042*/ 	.short	0x0010
        /*0044*/ 	.byte	0x00, 0xf4, 0x21, 0x00


	//----- nvinfo : EIATTR_KPARAM_INFO
	.align		4
.L_19:
        /*0048*/ 	.byte	0x04, 0x17
        /*004a*/ 	.short	(.L_21 - .L_20)
.L_20:
        /*004c*/ 	.word	0x00000000
        /*0050*/ 	.short	0x0001
        /*0052*/ 	.short	0x0008
        /*0054*/ 	.byte	0x00, 0xf4, 0x21, 0x00


	//----- nvinfo : EIATTR_KPARAM_INFO
	.align		4
.L_21:
        /*0058*/ 	.byte	0x04, 0x17
        /*005a*/ 	.short	(.L_23 - .L_22)
.L_22:
        /*005c*/ 	.word	0x00000000
        /*0060*/ 	.short	0x0000
        /*0062*/ 	.short	0x0000
        /*0064*/ 	.byte	0x00, 0xf4, 0x21, 0x00


	//----- nvinfo : EIATTR_SPARSE_MMA_MASK
	.align		4
.L_23:
        /*0068*/ 	.byte	0x03, 0x50
        /*006a*/ 	.short	0x0000


	//----- nvinfo : EIATTR_MAXREG_COUNT
	.align		4
        /*006c*/ 	.byte	0x03, 0x1b
        /*006e*/ 	.short	0x00ff


	//----- nvinfo : EIATTR_COOP_GROUP_MASK_REGIDS
	.align		4
        /*0070*/ 	.byte	0x04, 0x29
        /*0072*/ 	.short	(.L_25 - .L_24)


	//   ....[0]....
.L_24:
        /*0074*/ 	.word	0xffffffff


	//   ....[1]....
        /*0078*/ 	.word	0xffffffff


	//   ....[2]....
        /*007c*/ 	.word	0xffffffff


	//   ....[3]....
        /*0080*/ 	.word	0xffffffff


	//   ....[4]....
        /*0084*/ 	.word	0xffffffff


	//   ....[5]....
        /*0088*/ 	.word	0xffffffff


	//   ....[6]....
        /*008c*/ 	.word	0xffffffff


	//   ....[7]....
        /*0090*/ 	.word	0xffffffff


	//----- nvinfo : EIATTR_COOP_GROUP_INSTR_OFFSETS
	.align		4
.L_25:
        /*0094*/ 	.byte	0x04, 0x28
        /*0096*/ 	.short	(.L_27 - .L_26)


	//   ....[0]....
.L_26:
        /*0098*/ 	.word	0x000001a0


	//   ....[1]....
        /*009c*/ 	.word	0x000001b0


	//   ....[2]....
        /*00a0*/ 	.word	0x000001e0


	//   ....[3]....
        /*00a4*/ 	.word	0x000001f0


	//   ....[4]....
        /*00a8*/ 	.word	0x00000220


	//   ....[5]....
        /*00ac*/ 	.word	0x00000230


	//   ....[6]....
        /*00b0*/ 	.word	0x00000260


	//   ....[7]....
        /*00b4*/ 	.word	0x00000270


	//----- nvinfo : EIATTR_EXIT_INSTR_OFFSETS
	.align		4
.L_27:
        /*00b8*/ 	.byte	0x04, 0x1c
        /*00ba*/ 	.short	(.L_29 - .L_28)


	//   ....[0]....
.L_28:
        /*00bc*/ 	.word	0x000003c0


	//   ....[1]....
        /*00c0*/ 	.word	0x000003e0


	//----- nvinfo : EIATTR_REQNTID
	.align		4
.L_29:
        /*00c4*/ 	.byte	0x04, 0x10
        /*00c6*/ 	.short	(.L_31 - .L_30)
.L_30:
        /*00c8*/ 	.word	0x00000040
        /*00cc*/ 	.word	0x00000001
        /*00d0*/ 	.word	0x00000001


	//----- nvinfo : EIATTR_CBANK_PARAM_SIZE
	.align		4
.L_31:
        /*00d4*/ 	.byte	0x03, 0x19
        /*00d6*/ 	.short	0x0028


	//----- nvinfo : EIATTR_PARAM_CBANK
	.align		4
        /*00d8*/ 	.byte	0x04, 0x0a
        /*00da*/ 	.short	(.L_33 - .L_32)
	.align		4
.L_32:
        /*00dc*/ 	.word	index@(.nv.constant0.triton_per_fused__weight_norm_interface_1)
        /*00e0*/ 	.short	0x0210
        /*00e2*/ 	.short	0x0028


	//----- nvinfo : EIATTR_SW_WAR
	.align		4
.L_33:
        /*00e4*/ 	.byte	0x04, 0x36
        /*00e6*/ 	.short	(.L_35 - .L_34)
.L_34:
        /*00e8*/ 	.word	0x00000008
.L_35:


//--------------------- .nv.callgraph             --------------------------
	.section	.nv.callgraph,"",@"SHT_CUDA_CALLGRAPH"
	.align	4
	.sectionentsize	8
	.align		4
        /*0000*/ 	.word	0x00000000
	.align		4
        /*0004*/ 	.word	0xffffffff
	.align		4
        /*0008*/ 	.word	0x00000000
	.align		4
        /*000c*/ 	.word	0xfffffffe
	.align		4
        /*0010*/ 	.word	0x00000000
	.align		4
        /*0014*/ 	.word	0xfffffffd
	.align		4
        /*0018*/ 	.word	0x00000000
	.align		4
        /*001c*/ 	.word	0xfffffffc


//--------------------- .nv.constant4             --------------------------
	.section	.nv.constant4,"a",@progbits
	.align	8
	.align		8
.nv.constant4:
        /*0000*/ 	.dword	_$_str
	.align		8
        /*0008*/ 	.dword	_$_str_$_2


//--------------------- .text.triton_per_fused__weight_norm_interface_1 --------------------------
	.section	.text.triton_per_fused__weight_norm_interface_1,"ax",@progbits
	.sectionflags	@"SHF_BARRIERS=1"
	.align	128
        .global         triton_per_fused__weight_norm_interface_1
        .type           triton_per_fused__weight_norm_interface_1,@function
        .size           triton_per_fused__weight_norm_interface_1,(.L_x_1 - triton_per_fused__weight_norm_interface_1)
        .other          triton_per_fused__weight_norm_interface_1,@"STO_CUDA_ENTRY STV_DEFAULT"
triton_per_fused__weight_norm_interface_1:
.text.triton_per_fused__weight_norm_interface_1:
[----:B------:R-:W0:Y:S02]  /*0000*/  LDC R1, c[0x0][0x28] ;  /* 0x00000a00ff017b82 */ /* 0x000e240000000800 */
[----:B------:R-:W1:Y:S01]  /*0010*/  S2R R2, SR_CTAID.X ;  /* 0x0000000000027919 */ /* 0x000e620000002500 */
[----:B------:R-:W2:Y:S01]  /*0020*/  LDC.64 R6, c[0x0][0x218] ;  /* 0x00008600ff067b82 */ /* 0x000ea20000000a00 */
[----:B------:R-:W-:Y:S01]  /*0030*/  CS2R R4, SRZ ;  /* 0x0000000000047805 */ /* 0x000fe2000001ff00 */
[----:B------:R-:W-:Y:S01]  /*0040*/  ULDC.64 UR4, c[0x0][0x208] ;  /* 0x0000820000047ab9 */ /* 0x000fe20000000a00 */
[----:B------:R-:W3:Y:S05]  /*0050*/  S2R R12, SR_TID.X ;  /* 0x00000000000c7919 */ /* 0x000eea0000002100 */
[----:B------:R-:W4:Y:S01]  /*0060*/  LDC.64 R8, c[0x0][0x220] ;  /* 0x00008800ff087b82 */ /* 0x000f220000000a00 */
[----:B-1----:R-:W-:-:S02]  /*0070*/  ISETP.GE.AND P0, PT, R2, 0x2, PT ;  /* 0x000000020200780c */ /* 0x002fc40003f06270 */
[----:B---3--:R-:W-:-:S04]  /*0080*/  LOP3.LUT R3, R12, 0xf, RZ, 0xc0, !PT ;  /* 0x0000000f0c037812 */ /* 0x008fc800078ec0ff */
[----:B------:R-:W-:Y:S01]  /*0090*/  ISETP.LT.U32.AND P1, PT, R3, 0xc, !P0 ;  /* 0x0000000c0300780c */ /* 0x000fe20004721070 */
[----:B------:R-:W-:-:S04]  /*00a0*/  IMAD R0, R2, 0xc, R3 ;  /* 0x0000000c02007824 */ /* 0x000fc800078e0203 */
[----:B--2---:R-:W-:-:S08]  /*00b0*/  IMAD.WIDE R6, R0, 0x4, R6 ;  /* 0x0000000400067825 */ /* 0x004fd000078e0206 */
[----:B------:R-:W2:Y:S04]  /*00c0*/  @P1 LDG.E R4, desc[UR4][R6.64] ;  /* 0x0000000406041981 */ /* 0x000ea8000c1e1900 */
[----:B------:R-:W3:Y:S01]  /*00d0*/  @P1 LDG.E R5, desc[UR4][R6.64] ;  /* 0x0000000406051981 */ /* 0x000ee2000c1e1900 */
[----:B------:R-:W-:Y:S01]  /*00e0*/  HFMA2.MMA R3, -RZ, RZ, 0, 0 ;  /* 0x00000000ff037435 */ /* 0x000fe200000001ff */
[----:B----4-:R-:W-:-:S09]  /*00f0*/  IMAD.WIDE R8, R2, 0x4, R8 ;  /* 0x0000000402087825 */ /* 0x010fd200078e0208 */
[----:B------:R1:W4:Y:S01]  /*0100*/  @!P0 LDG.E.EL R3, desc[UR4][R8.64] ;  /* 0x0000000408038981 */ /* 0x000322000c2e1900 */
[----:B------:R-:W-:Y:S01]  /*0110*/  BAR.SYNC.DEFER_BLOCKING 0x0 ;  /* 0x0000000000007b1d */ /* 0x000fe20000010000 */
[----:B------:R-:W-:-:S04]  /*0120*/  LOP3.LUT P0, RZ, R12, 0x3f, RZ, 0xc0, !PT ;  /* 0x0000003f0cff7812 */ /* 0x000fc8000780c0ff */
[----:B------:R-:W-:Y:S02]  /*0130*/  ISETP.LT.AND P0, PT, R2, 0x2, !P0 ;  /* 0x000000020200780c */ /* 0x000fe40004701270 */
[----:B--2---:R-:W-:Y:S02]  /*0140*/  SEL R4, R4, RZ, P1 ;  /* 0x000000ff04047207 */ /* 0x004fe40000800000 */
[----:B---3--:R-:W-:-:S03]  /*0150*/  SEL R5, R5, RZ, P1 ;  /* 0x000000ff05057207 */ /* 0x008fc60000800000 */
[----:B------:R-:W-:Y:S02]  /*0160*/  FMUL R10, R4, R4 ;  /* 0x00000004040a7220 */ /* 0x000fe40000400000 */
[----:B------:R-:W-:-:S03]  /*0170*/  FMUL R5, R5, R5 ;  /* 0x0000000505057220 */ /* 0x000fc60000400000 */
[----:B------:R-:W-:Y:S02]  /*0180*/  FSEL R10, R10, RZ, P1 ;  /* 0x000000ff0a0a7208 */ /* 0x000fe40000800000 */
[----:B------:R-:W-:-:S03]  /*0190*/  FSEL R5, R5, RZ, P1 ;  /* 0x000000ff05057208 */ /* 0x000fc60000800000 */
[----:B------:R-:W2:Y:S04]  /*01a0*/  SHFL.BFLY PT, R11, R10, 0x8, 0x1f ;  /* 0x0d001f000a0b7f89 */ /* 0x000ea800000e0000 */
[----:B------:R-:W3:Y:S01]  /*01b0*/  SHFL.BFLY PT, R14, R5, 0x8, 0x1f ;  /* 0x0d001f00050e7f89 */ /* 0x000ee200000e0000 */
[----:B--2---:R-:W-:Y:S01]  /*01c0*/  FADD R11, R10, R11 ;  /* 0x0000000b0a0b7221 */ /* 0x004fe20000000000 */
[----:B---3--:R-:W-:-:S04]  /*01d0*/  FADD R14, R5, R14 ;  /* 0x0000000e050e7221 */ /* 0x008fc80000000000 */
[----:B------:R-:W2:Y:S04]  /*01e0*/  SHFL.BFLY PT, R6, R11, 0x4, 0x1f ;  /* 0x0c801f000b067f89 */ /* 0x000ea800000e0000 */
[----:B-1----:R-:W1:Y:S01]  /*01f0*/  SHFL.BFLY PT, R9, R14, 0x4, 0x1f ;  /* 0x0c801f000e097f89 */ /* 0x002e6200000e0000 */
[----:B--2---:R-:W-:Y:S01]  /*0200*/  FADD R6, R11, R6 ;  /* 0x000000060b067221 */ /* 0x004fe20000000000 */
[----:B-1----:R-:W-:-:S04]  /*0210*/  FADD R13, R14, R9 ;  /* 0x000000090e0d7221 */ /* 0x002fc80000000000 */
[----:B------:R-:W1:Y:S04]  /*0220*/  SHFL.BFLY PT, R7, R6, 0x2, 0x1f ;  /* 0x0c401f0006077f89 */ /* 0x000e6800000e0000 */
[----:B------:R-:W2:Y:S01]  /*0230*/  SHFL.BFLY PT, R16, R13, 0x2, 0x1f ;  /* 0x0c401f000d107f89 */ /* 0x000ea200000e0000 */
[----:B-1----:R-:W-:Y:S01]  /*0240*/  FADD R7, R6, R7 ;  /* 0x0000000706077221 */ /* 0x002fe20000000000 */
[----:B--2---:R-:W-:-:S04]  /*0250*/  FADD R16, R13, R16 ;  /* 0x000000100d107221 */ /* 0x004fc80000000000 */
[----:B------:R-:W1:Y:S04]  /*0260*/  SHFL.BFLY PT, R8, R7, 0x1, 0x1f ;  /* 0x0c201f0007087f89 */ /* 0x000e6800000e0000 */
[----:B------:R-:W2:Y:S01]  /*0270*/  SHFL.BFLY PT, R5, R16, 0x1, 0x1f ;  /* 0x0c201f0010057f89 */ /* 0x000ea200000e0000 */
[----:B-1----:R-:W-:Y:S02]  /*0280*/  FADD R10, R7, R8 ;  /* 0x00000008070a7221 */ /* 0x002fe40000000000 */
[----:B------:R-:W1:Y:S02]  /*0290*/  LDC.64 R8, c[0x0][0x210] ;  /* 0x00008400ff087b82 */ /* 0x000e640000000a00 */
[----:B------:R-:W3:Y:S01]  /*02a0*/  MUFU.SQRT R11, R10 ;  /* 0x0000000a000b7308 */ /* 0x000ee20000002000 */
[----:B--2---:R-:W-:-:S05]  /*02b0*/  FADD R5, R16, R5 ;  /* 0x0000000510057221 */ /* 0x004fca0000000000 */
[----:B------:R-:W2:Y:S02]  /*02c0*/  LDC.64 R6, c[0x0][0x228] ;  /* 0x00008a00ff067b82 */ /* 0x000ea40000000a00 */
[----:B------:R-:W-:Y:S01]  /*02d0*/  MUFU.SQRT R5, R5 ;  /* 0x0000000500057308 */ /* 0x000fe20000002000 */
[C---:B---3--:R-:W-:Y:S02]  /*02e0*/  FSETP.GT.AND P3, PT, R11.reuse, 8.50705917302346158658e+37, PT ;  /* 0x7e8000000b00780b */ /* 0x048fe40003f64000 */
[----:B------:R-:W-:-:S11]  /*02f0*/  FSETP.GEU.AND P2, PT, R11, 1.175494350822287508e-38, PT ;  /* 0x008000000b00780b */ /* 0x000fd60003f4e000 */
[----:B------:R-:W-:Y:S01]  /*0300*/  @P3 FMUL R11, R11, 0.25 ;  /* 0x3e8000000b0b3820 */ /* 0x000fe20000400000 */
[----:B----4-:R-:W-:Y:S01]  /*0310*/  @P3 FMUL R3, R3, 0.25 ;  /* 0x3e80000003033820 */ /* 0x010fe20000400000 */
[----:B------:R-:W-:Y:S01]  /*0320*/  LOP3.LUT P3, RZ, R12, 0x30, RZ, 0xc0, !PT ;  /* 0x000000300cff7812 */ /* 0x000fe2000786c0ff */
[----:B--2---:R-:W-:-:S04]  /*0330*/  IMAD.WIDE R6, R0, 0x4, R6 ;  /* 0x0000000400067825 */ /* 0x004fc800078e0206 */
[----:B------:R-:W-:Y:S01]  /*0340*/  @!P2 FMUL R11, R11, 16777216 ;  /* 0x4b8000000b0ba820 */ /* 0x000fe20000400000 */
[----:B------:R-:W-:Y:S01]  /*0350*/  @!P2 FMUL R3, R3, 16777216 ;  /* 0x4b8000000303a820 */ /* 0x000fe20000400000 */
[----:B------:R-:W-:Y:S02]  /*0360*/  PLOP3.LUT P1, PT, P3, P1, PT, 0x8, 0x0 ;  /* 0x000000000000781c */ /* 0x000fe40001f22170 */
[----:B------:R-:W2:Y:S02]  /*0370*/  MUFU.RCP R14, R11 ;  /* 0x0000000b000e7308 */ /* 0x000ea40000001000 */
[----:B--2---:R-:W-:Y:S01]  /*0380*/  FMUL R13, R14, R3 ;  /* 0x000000030e0d7220 */ /* 0x004fe20000400000 */
[----:B-1----:R-:W-:-:S04]  /*0390*/  IMAD.WIDE R2, R2, 0x4, R8 ;  /* 0x0000000402027825 */ /* 0x002fc800078e0208 */
[----:B------:R-:W-:Y:S01]  /*03a0*/  FMUL R13, R4, R13 ;  /* 0x0000000d040d7220 */ /* 0x000fe20000400000 */
[----:B------:R1:W-:Y:S03]  /*03b0*/  @P0 STG.E desc[UR4][R2.64], R5 ;  /* 0x0000000502000986 */ /* 0x0003e6000c101904 */
[----:B------:R-:W-:Y:S05]  /*03c0*/  @!P1 EXIT ;  /* 0x000000000000994d */ /* 0x000fea0003800000 */
[----:B------:R-:W-:Y:S01]  /*03d0*/  STG.E desc[UR4][R6.64], R13 ;  /* 0x0000000d06007986 */ /* 0x000fe2000c101904 */
[----:B------:R-:W-:Y:S05]  /*03e0*/  EXIT ;  /* 0x000000000000794d */ /* 0x000fea0003800000 */
.L_x_0:
[----:B------:R-:W-:-:S00]  /*03f0*/  BRA `(.L_x_0) ;  /* 0xfffffffc00fc7947 */ /* 0x000fc0000383ffff */
[----:B------:R-:W-:-:S00]  /*0400*/  NOP ;  /* 0x0000000000007918 */ /* 0x000fc00000000000 */
[----:B------:R-:W-:-:S00]  /*0410*/  NOP ;  /* 0x0000000000007918 */ /* 0x000fc00000000000 */
[----:B------:R-:W-:-:S00]  /*0420*/  NOP ;  /* 0x0000000000007918 */ /* 0x000fc00000000000 */
[----:B------:R-:W-:-:S00]  /*0430*/  NOP ;  /* 0x0000000000007918 */ /* 0x000fc00000000000 */
[----:B------:R-:W-:-:S00]  /*0440*/  NOP ;  /* 0x0000000000007918 */ /* 0x000fc00000000000 */
[----:B------:R-:W-:-:S00]  /*0450*/  NOP ;  /* 0x0000000000007918 */ /* 0x000fc00000000000 */
[----:B------:R-:W-:-:S00]  /*0460*/  NOP ;  /* 0x0000000000007918 */ /* 0x000fc00000000000 */
[----:B------:R-:W-:-:S00]  /*0470*/  NOP ;  /* 0x0000000000007918 */ /* 0x000fc00000000000 */
.L_x_1:


//--------------------- .nv.global.init           --------------------------
	.section	.nv.global.init,"aw",@progbits
.nv.global.init:
	.type		_$_str,@object
	.size		_$_str,(_$_str_$_2 - _$_str)
_$_str:
        /*0000*/ 	.byte	0x5f, 0x5f, 0x43, 0x55, 0x44, 0x41, 0x5f, 0x46, 0x54, 0x5a, 0x00
	.type		_$_str_$_2,@object
	.size		_$_str_$_2,(.L_1 - _$_str_$_2)
_$_str_$_2:
        /*000b*/ 	.byte	0x5f, 0x5f, 0x43, 0x55, 0x44, 0x41, 0x5f, 0x50, 0x52, 0x45, 0x43, 0x5f, 0x53, 0x51, 0x52, 0x54
        /*001b*/ 	.byte	0x00
.L_1:


//--------------------- .nv.constant0.triton_per_fused__weight_norm_interface_1 --------------------------
	.section	.nv.constant0.triton_per_fused__weight_norm_interface_1,"a",@progbits
	.sectionflags	@""
	.align	4
.nv.constant0.triton_per_fused__weight_norm_interface_1:
	.zero		568
